//
// Generated by NVIDIA NVVM Compiler
//
// Compiler Build ID: CL-36424714
// Cuda compilation tools, release 13.0, V13.0.88
// Based on NVVM 20.0.0
//

.version 9.0
.target sm_100
.address_size 64

	// .globl	_Z28naive_matrix_multiply_kernelPfS_S_i

.visible .entry _Z28naive_matrix_multiply_kernelPfS_S_i(
	.param .u64 .ptr .align 1 _Z28naive_matrix_multiply_kernelPfS_S_i_param_0,
	.param .u64 .ptr .align 1 _Z28naive_matrix_multiply_kernelPfS_S_i_param_1,
	.param .u64 .ptr .align 1 _Z28naive_matrix_multiply_kernelPfS_S_i_param_2,
	.param .u32 _Z28naive_matrix_multiply_kernelPfS_S_i_param_3
)
{
	.reg .pred 	%p<10>;
	.reg .b32 	%r<40>;
	.reg .b32 	%f<67>;
	.reg .b64 	%rd<67>;

	ld.param.u64 	%rd14, [_Z28naive_matrix_multiply_kernelPfS_S_i_param_0];
	ld.param.u64 	%rd15, [_Z28naive_matrix_multiply_kernelPfS_S_i_param_1];
	ld.param.u32 	%r18, [_Z28naive_matrix_multiply_kernelPfS_S_i_param_3];
	cvta.to.global.u64 	%rd1, %rd15;
	cvta.to.global.u64 	%rd2, %rd14;
	mov.u32 	%r19, %ctaid.y;
	mov.u32 	%r20, %ntid.y;
	mov.u32 	%r21, %tid.y;
	mad.lo.s32 	%r1, %r19, %r20, %r21;
	mov.u32 	%r22, %ctaid.x;
	mov.u32 	%r23, %ntid.x;
	mov.u32 	%r24, %tid.x;
	mad.lo.s32 	%r2, %r22, %r23, %r24;
	max.s32 	%r25, %r1, %r2;
	setp.ge.s32 	%p1, %r25, %r18;
	@%p1 bra 	$L__BB0_13;
	mul.lo.s32 	%r3, %r18, %r1;
	and.b32  	%r4, %r18, 7;
	setp.lt.u32 	%p2, %r18, 8;
	mov.f32 	%f66, 0f00000000;
	mov.b32 	%r38, 0;
	@%p2 bra 	$L__BB0_4;
	and.b32  	%r38, %r18, 2147483640;
	neg.s32 	%r36, %r38;
	mul.wide.s32 	%rd16, %r18, 4;
	add.s64 	%rd3, %rd1, %rd16;
	shl.b32 	%r7, %r18, 3;
	mul.wide.s32 	%rd17, %r18, 8;
	add.s64 	%rd4, %rd1, %rd17;
	mul.wide.s32 	%rd18, %r18, 12;
	add.s64 	%rd5, %rd1, %rd18;
	mul.wide.s32 	%rd19, %r18, 16;
	add.s64 	%rd6, %rd1, %rd19;
	mul.wide.s32 	%rd20, %r18, 20;
	add.s64 	%rd7, %rd1, %rd20;
	mul.wide.s32 	%rd21, %r18, 24;
	add.s64 	%rd8, %rd1, %rd21;
	mul.wide.s32 	%rd22, %r18, 28;
	add.s64 	%rd9, %rd1, %rd22;
	mul.wide.u32 	%rd23, %r3, 4;
	add.s64 	%rd24, %rd23, %rd2;
	add.s64 	%rd66, %rd24, 16;
	mov.f32 	%f66, 0f00000000;
	mov.u32 	%r35, %r2;
$L__BB0_3:
	.pragma "nounroll";
	mul.wide.s32 	%rd25, %r35, 4;
	add.s64 	%rd26, %rd3, %rd25;
	add.s64 	%rd27, %rd4, %rd25;
	add.s64 	%rd28, %rd5, %rd25;
	add.s64 	%rd29, %rd6, %rd25;
	add.s64 	%rd30, %rd7, %rd25;
	add.s64 	%rd31, %rd8, %rd25;
	add.s64 	%rd32, %rd9, %rd25;
	add.s64 	%rd33, %rd1, %rd25;
	ld.global.f32 	%f16, [%rd66+-16];
	ld.global.f32 	%f17, [%rd33];
	fma.rn.f32 	%f18, %f16, %f17, %f66;
	ld.global.f32 	%f19, [%rd66+-12];
	ld.global.f32 	%f20, [%rd26];
	fma.rn.f32 	%f21, %f19, %f20, %f18;
	ld.global.f32 	%f22, [%rd66+-8];
	ld.global.f32 	%f23, [%rd27];
	fma.rn.f32 	%f24, %f22, %f23, %f21;
	ld.global.f32 	%f25, [%rd66+-4];
	ld.global.f32 	%f26, [%rd28];
	fma.rn.f32 	%f27, %f25, %f26, %f24;
	ld.global.f32 	%f28, [%rd66];
	ld.global.f32 	%f29, [%rd29];
	fma.rn.f32 	%f30, %f28, %f29, %f27;
	ld.global.f32 	%f31, [%rd66+4];
	ld.global.f32 	%f32, [%rd30];
	fma.rn.f32 	%f33, %f31, %f32, %f30;
	ld.global.f32 	%f34, [%rd66+8];
	ld.global.f32 	%f35, [%rd31];
	fma.rn.f32 	%f36, %f34, %f35, %f33;
	ld.global.f32 	%f37, [%rd66+12];
	ld.global.f32 	%f38, [%rd32];
	fma.rn.f32 	%f66, %f37, %f38, %f36;
	add.s32 	%r36, %r36, 8;
	add.s32 	%r35, %r35, %r7;
	add.s64 	%rd66, %rd66, 32;
	setp.ne.s32 	%p3, %r36, 0;
	@%p3 bra 	$L__BB0_3;
$L__BB0_4:
	setp.eq.s32 	%p4, %r4, 0;
	@%p4 bra 	$L__BB0_12;
	and.b32  	%r13, %r18, 3;
	setp.lt.u32 	%p5, %r4, 4;
	@%p5 bra 	$L__BB0_7;
	add.s32 	%r27, %r38, %r3;
	mul.wide.u32 	%rd34, %r27, 4;
	add.s64 	%rd35, %rd2, %rd34;
	ld.global.f32 	%f40, [%rd35];
	mad.lo.s32 	%r28, %r38, %r18, %r2;
	mul.wide.s32 	%rd36, %r28, 4;
	add.s64 	%rd37, %rd1, %rd36;
	ld.global.f32 	%f41, [%rd37];
	fma.rn.f32 	%f42, %f40, %f41, %f66;
	cvt.u64.u32 	%rd38, %r3;
	cvt.u64.u32 	%rd39, %r38;
	add.s64 	%rd40, %rd39, %rd38;
	shl.b64 	%rd41, %rd40, 2;
	add.s64 	%rd42, %rd2, %rd41;
	ld.global.f32 	%f43, [%rd42+4];
	mul.wide.s32 	%rd43, %r18, 4;
	add.s64 	%rd44, %rd37, %rd43;
	ld.global.f32 	%f44, [%rd44];
	fma.rn.f32 	%f45, %f43, %f44, %f42;
	ld.global.f32 	%f46, [%rd42+8];
	add.s64 	%rd45, %rd44, %rd43;
	ld.global.f32 	%f47, [%rd45];
	fma.rn.f32 	%f48, %f46, %f47, %f45;
	ld.global.f32 	%f49, [%rd42+12];
	add.s64 	%rd46, %rd45, %rd43;
	ld.global.f32 	%f50, [%rd46];
	fma.rn.f32 	%f66, %f49, %f50, %f48;
	add.s32 	%r38, %r38, 4;
$L__BB0_7:
	setp.eq.s32 	%p6, %r13, 0;
	@%p6 bra 	$L__BB0_12;
	setp.eq.s32 	%p7, %r13, 1;
	@%p7 bra 	$L__BB0_10;
	add.s32 	%r29, %r38, %r3;
	mul.wide.u32 	%rd47, %r29, 4;
	add.s64 	%rd48, %rd2, %rd47;
	ld.global.f32 	%f52, [%rd48];
	mad.lo.s32 	%r30, %r38, %r18, %r2;
	mul.wide.s32 	%rd49, %r30, 4;
	add.s64 	%rd50, %rd1, %rd49;
	ld.global.f32 	%f53, [%rd50];
	fma.rn.f32 	%f54, %f52, %f53, %f66;
	cvt.u64.u32 	%rd51, %r3;
	cvt.u64.u32 	%rd52, %r38;
	add.s64 	%rd53, %rd52, %rd51;
	shl.b64 	%rd54, %rd53, 2;
	add.s64 	%rd55, %rd2, %rd54;
	ld.global.f32 	%f55, [%rd55+4];
	mul.wide.s32 	%rd56, %r18, 4;
	add.s64 	%rd57, %rd50, %rd56;
	ld.global.f32 	%f56, [%rd57];
	fma.rn.f32 	%f66, %f55, %f56, %f54;
	add.s32 	%r38, %r38, 2;
$L__BB0_10:
	and.b32  	%r31, %r18, 1;
	setp.eq.b32 	%p8, %r31, 1;
	not.pred 	%p9, %p8;
	@%p9 bra 	$L__BB0_12;
	add.s32 	%r32, %r38, %r3;
	mul.wide.u32 	%rd58, %r32, 4;
	add.s64 	%rd59, %rd2, %rd58;
	ld.global.f32 	%f57, [%rd59];
	mad.lo.s32 	%r33, %r38, %r18, %r2;
	mul.wide.s32 	%rd60, %r33, 4;
	add.s64 	%rd61, %rd1, %rd60;
	ld.global.f32 	%f58, [%rd61];
	fma.rn.f32 	%f66, %f57, %f58, %f66;
$L__BB0_12:
	ld.param.u64 	%rd65, [_Z28naive_matrix_multiply_kernelPfS_S_i_param_2];
	add.s32 	%r34, %r3, %r2;
	cvta.to.global.u64 	%rd62, %rd65;
	mul.wide.s32 	%rd63, %r34, 4;
	add.s64 	%rd64, %rd62, %rd63;
	st.global.f32 	[%rd64], %f66;
$L__BB0_13:
	ret;

}


// ===== COMPILED SASS (sm_100) =====

	.target	sm_100

	.elftype	@"ET_EXEC"


//--------------------- .note.nv.tkinfo           --------------------------
	.section	.note.nv.tkinfo,"",@"SHT_NOTE"
	.sectionflags	@"SHF_NOTE_NV_TKINFO"
	.tkinfo
        /*0018*/ 	.word	0x00000002
        /*0030*/ 	.string	""
        /*0030*/ 	.string	"ptxas"
        /*0030*/ 	.string	"Cuda compilation tools, release 13.0, V13.0.88"
        /*0030*/ 	.string	"Build cuda_13.0.r13.0/compiler.36424714_0"
        /*0030*/ 	.string	"-arch sm_100 -m 64 "



//--------------------- .note.nv.cuinfo           --------------------------
	.section	.note.nv.cuinfo,"",@"SHT_NOTE"
	.sectionflags	@"SHF_NOTE_NV_CUINFO"
        /*0018*/ 	.short	0x0002
        /*001a*/ 	.short	0x0064
        /*001c*/ 	.short	0x0082
	.zero		2


//--------------------- .nv.info                  --------------------------
	.section	.nv.info,"",@"SHT_CUDA_INFO"
	.align	4


	//----- nvinfo : EIATTR_REGCOUNT
	.align		4
        /*0000*/ 	.byte	0x04, 0x2f
        /*0002*/ 	.short	(.L_1 - .L_0)
	.align		4
.L_0:
        /*0004*/ 	.word	index@(_Z28naive_matrix_multiply_kernelPfS_S_i)
        /*0008*/ 	.word	0x0000001e


	//----- nvinfo : EIATTR_FRAME_SIZE
	.align		4
.L_1:
        /*000c*/ 	.byte	0x04, 0x11
        /*000e*/ 	.short	(.L_3 - .L_2)
	.align		4
.L_2:
        /*0010*/ 	.word	index@(_Z28naive_matrix_multiply_kernelPfS_S_i)
        /*0014*/ 	.word	0x00000000


	//----- nvinfo : EIATTR_MIN_STACK_SIZE
	.align		4
.L_3:
        /*0018*/ 	.byte	0x04, 0x12
        /*001a*/ 	.short	(.L_5 - .L_4)
	.align		4
.L_4:
        /*001c*/ 	.word	index@(_Z28naive_matrix_multiply_kernelPfS_S_i)
        /*0020*/ 	.word	0x00000000
.L_5:


//--------------------- .nv.compat                --------------------------
	.section	.nv.compat,"",@"SHT_CUDA_COMPAT_INFO"
	.align	4
        /*0000*/ 	.byte	0x02, 0x09, 0x00, 0x00, 0x02, 0x02, 0x01, 0x00, 0x02, 0x05, 0x05, 0x00, 0x03, 0x07, 0x01, 0x01
        /*0010*/ 	.byte	0x02, 0x03, 0x00, 0x00, 0x02, 0x06, 0x01, 0x00, 0x04, 0x0b, 0x08, 0x00, 0x09, 0x00, 0x00, 0x00
        /*0020*/ 	.byte	0x00, 0x00, 0x00, 0x00


//--------------------- .nv.info._Z28naive_matrix_multiply_kernelPfS_S_i --------------------------
	.section	.nv.info._Z28naive_matrix_multiply_kernelPfS_S_i,"",@"SHT_CUDA_INFO"
	.sectionflags	@""
	.align	4


	//----- nvinfo : EIATTR_CUDA_API_VERSION
	.align		4
        /*0000*/ 	.byte	0x04, 0x37
        /*0002*/ 	.short	(.L_7 - .L_6)
.L_6:
        /*0004*/ 	.word	0x00000082


	//----- nvinfo : EIATTR_KPARAM_INFO
	.align		4
.L_7:
        /*0008*/ 	.byte	0x04, 0x17
        /*000a*/ 	.short	(.L_9 - .L_8)
.L_8:
        /*000c*/ 	.word	0x00000000
        /*0010*/ 	.short	0x0003
        /*0012*/ 	.short	0x0018
        /*0014*/ 	.byte	0x00, 0xf0, 0x11, 0x00


	//----- nvinfo : EIATTR_KPARAM_INFO
	.align		4
.L_9:
        /*0018*/ 	.byte	0x04, 0x17
        /*001a*/ 	.short	(.L_11 - .L_10)
.L_10:
        /*001c*/ 	.word	0x00000000
        /*0020*/ 	.short	0x0002
        /*0022*/ 	.short	0x0010
        /*0024*/ 	.byte	0x00, 0xf5, 0x21, 0x00


	//----- nvinfo : EIATTR_KPARAM_INFO
	.align		4
.L_11:
        /*0028*/ 	.byte	0x04, 0x17
        /*002a*/ 	.short	(.L_13 - .L_12)
.L_12:
        /*002c*/ 	.word	0x00000000
        /*0030*/ 	.short	0x0001
        /*0032*/ 	.short	0x0008
        /*0034*/ 	.byte	0x00, 0xf5, 0x21, 0x00


	//----- nvinfo : EIATTR_KPARAM_INFO
	.align		4
.L_13:
        /*0038*/ 	.byte	0x04, 0x17
        /*003a*/ 	.short	(.L_15 - .L_14)
.L_14:
        /*003c*/ 	.word	0x00000000
        /*0040*/ 	.short	0x0000
        /*0042*/ 	.short	0x0000
        /*0044*/ 	.byte	0x00, 0xf5, 0x21, 0x00


	//----- nvinfo : EIATTR_SPARSE_MMA_MASK
	.align		4
.L_15:
        /*0048*/ 	.byte	0x03, 0x50
        /*004a*/ 	.short	0x0000


	//----- nvinfo : EIATTR_MAXREG_COUNT
	.align		4
        /*004c*/ 	.byte	0x03, 0x1b
        /*004e*/ 	.short	0x00ff


	//----- nvinfo : EIATTR_MERCURY_ISA_VERSION
	.align		4
        /*0050*/ 	.byte	0x03, 0x5f
        /*0052*/ 	.short	0x0101


	//----- nvinfo : EIATTR_VRC_CTA_INIT_COUNT
	.align		4
        /*0054*/ 	.byte	0x02, 0x4a
	.zero		1
	.zero		1


	//----- nvinfo : EIATTR_EXIT_INSTR_OFFSETS
	.align		4
        /*0058*/ 	.byte	0x04, 0x1c
        /*005a*/ 	.short	(.L_17 - .L_16)


	//   ....[0]....
.L_16:
        /*005c*/ 	.word	0x000000c0


	//   ....[1]....
        /*0060*/ 	.word	0x00000a90


	//----- nvinfo : EIATTR_CBANK_PARAM_SIZE
	.align		4
.L_17:
        /*0064*/ 	.byte	0x03, 0x19
        /*0066*/ 	.short	0x001c


	//----- nvinfo : EIATTR_PARAM_CBANK
	.align		4
        /*0068*/ 	.byte	0x04, 0x0a
        /*006a*/ 	.short	(.L_19 - .L_18)
	.align		4
.L_18:
        /*006c*/ 	.word	index@(.nv.constant0._Z28naive_matrix_multiply_kernelPfS_S_i)
        /*0070*/ 	.short	0x0380
        /*0072*/ 	.short	0x001c


	//----- nvinfo : EIATTR_SW_WAR
	.align		4
.L_19:
        /*0074*/ 	.byte	0x04, 0x36
        /*0076*/ 	.short	(.L_21 - .L_20)
.L_20:
        /*0078*/ 	.word	0x00000008
.L_21:


//--------------------- .nv.callgraph             --------------------------
	.section	.nv.callgraph,"",@"SHT_CUDA_CALLGRAPH"
	.align	4
	.sectionentsize	8
	.align		4
        /*0000*/ 	.word	0x00000000
	.align		4
        /*0004*/ 	.word	0xffffffff
	.align		4
        /*0008*/ 	.word	0x00000000
	.align		4
        /*000c*/ 	.word	0xfffffffe
	.align		4
        /*0010*/ 	.word	0x00000000
	.align		4
        /*0014*/ 	.word	0xfffffffd
	.align		4
        /*0018*/ 	.word	0x00000000
	.align		4
        /*001c*/ 	.word	0xfffffffc


//--------------------- .text._Z28naive_matrix_multiply_kernelPfS_S_i --------------------------
	.section	.text._Z28naive_matrix_multiply_kernelPfS_S_i,"ax",@progbits
	.align	128
        .global         _Z28naive_matrix_multiply_kernelPfS_S_i
        .type           _Z28naive_matrix_multiply_kernelPfS_S_i,@function
        .size           _Z28naive_matrix_multiply_kernelPfS_S_i,(.L_x_5 - _Z28naive_matrix_multiply_kernelPfS_S_i)
        .other          _Z28naive_matrix_multiply_kernelPfS_S_i,@"STO_CUDA_ENTRY STV_DEFAULT"
_Z28naive_matrix_multiply_kernelPfS_S_i:
.text._Z28naive_matrix_multiply_kernelPfS_S_i:
[----:B------:R-:W-:Y:S01]  /*0000*/  LDC R1, c[0x0][0x37c] ;  /* 0x0000df00ff017b82 */ /* 0x000fe20000000800 */
[----:B------:R-:W0:Y:S07]  /*0010*/  S2R R0, SR_TID.Y ;  /* 0x0000000000007919 */ /* 0x000e2e0000002200 */
[----:B------:R-:W0:Y:S01]  /*0020*/  S2UR UR4, SR_CTAID.Y ;  /* 0x00000000000479c3 */ /* 0x000e220000002600 */
[----:B------:R-:W1:Y:S01]  /*0030*/  LDCU UR20, c[0x0][0x398] ;  /* 0x00007300ff1477ac */ /* 0x000e620008000800 */
[----:B------:R-:W2:Y:S06]  /*0040*/  S2R R3, SR_TID.X ;  /* 0x0000000000037919 */ /* 0x000eac0000002100 */
[----:B------:R-:W0:Y:S08]  /*0050*/  LDC R13, c[0x0][0x364] ;  /* 0x0000d900ff0d7b82 */ /* 0x000e300000000800 */
[----:B------:R-:W2:Y:S08]  /*0060*/  S2UR UR5, SR_CTAID.X ;  /* 0x00000000000579c3 */ /* 0x000eb00000002500 */
[----:B------:R-:W2:Y:S01]  /*0070*/  LDC R2, c[0x0][0x360] ;  /* 0x0000d800ff027b82 */ /* 0x000ea20000000800 */
[----:B0-----:R-:W-:-:S02]  /*0080*/  IMAD R13, R13, UR4, R0 ;  /* 0x000000040d0d7c24 */ /* 0x001fc4000f8e0200 */
[----:B--2---:R-:W-:-:S05]  /*0090*/  IMAD R0, R2, UR5, R3 ;  /* 0x0000000502007c24 */ /* 0x004fca000f8e0203 */
[----:B------:R-:W-:-:S04]  /*00a0*/  VIMNMX R2, PT, PT, R13, R0, !PT ;  /* 0x000000000d027248 */ /* 0x000fc80007fe0100 */
[----:B-1----:R-:W-:-:S13]  /*00b0*/  ISETP.GE.AND P0, PT, R2, UR20, PT ;  /* 0x0000001402007c0c */ /* 0x002fda000bf06270 */
[----:B------:R-:W-:Y:S05]  /*00c0*/  @P0 EXIT ;  /* 0x000000000000094d */ /* 0x000fea0003800000 */
[----:B------:R-:W-:Y:S01]  /*00d0*/  UISETP.GE.U32.AND UP0, UPT, UR20, 0x8, UPT ;  /* 0x000000081400788c */ /* 0x000fe2000bf06070 */
[----:B------:R-:W-:Y:S02]  /*00e0*/  HFMA2 R12, -RZ, RZ, 0, 0 ;  /* 0x00000000ff0c7431 */ /* 0x000fe400000001ff */
[----:B------:R-:W-:Y:S01]  /*00f0*/  IMAD R13, R13, UR20, RZ ;  /* 0x000000140d0d7c24 */ /* 0x000fe2000f8e02ff */
[----:B------:R-:W-:Y:S01]  /*0100*/  UMOV UR4, URZ ;  /* 0x000000ff00047c82 */ /* 0x000fe20008000000 */
[----:B------:R-:W0:Y:S04]  /*0110*/  LDCU.64 UR18, c[0x0][0x358] ;  /* 0x00006b00ff1277ac */ /* 0x000e280008000a00 */
[----:B------:R-:W-:Y:S05]  /*0120*/  BRA.U !UP0, `(.L_x_0) ;  /* 0x0000000508047547 */ /* 0x000fea000b800000 */
[----:B------:R-:W1:Y:S01]  /*0130*/  LDCU.128 UR24, c[0x0][0x380] ;  /* 0x00007000ff1877ac */ /* 0x000e620008000c00 */
[----:B------:R-:W-:Y:S02]  /*0140*/  MOV R12, RZ ;  /* 0x000000ff000c7202 */ /* 0x000fe40000000f00 */
[----:B------:R-:W-:Y:S01]  /*0150*/  MOV R14, R0 ;  /* 0x00000000000e7202 */ /* 0x000fe20000000f00 */
[----:B------:R-:W-:-:S04]  /*0160*/  ULOP3.LUT UR4, UR20, 0x7ffffff8, URZ, 0xc0, !UPT ;  /* 0x7ffffff814047892 */ /* 0x000fc8000f8ec0ff */
[----:B------:R-:W-:Y:S01]  /*0170*/  UIADD3 UR5, UPT, UPT, -UR4, URZ, URZ ;  /* 0x000000ff04057290 */ /* 0x000fe2000fffe1ff */
[----:B-1----:R-:W-:Y:S01]  /*0180*/  MOV R2, UR24 ;  /* 0x0000001800027c02 */ /* 0x002fe20008000f00 */
[----:B------:R-:W-:Y:S01]  /*0190*/  UIMAD.WIDE UR6, UR20, 0x8, UR26 ;  /* 0x00000008140678a5 */ /* 0x000fe2000f8e021a */
[----:B------:R-:W-:Y:S01]  /*01a0*/  MOV R3, UR25 ;  /* 0x0000001900037c02 */ /* 0x000fe20008000f00 */
[----:B------:R-:W-:Y:S02]  /*01b0*/  UIMAD.WIDE UR8, UR20, 0xc, UR26 ;  /* 0x0000000c140878a5 */ /* 0x000fe4000f8e021a */
[----:B------:R-:W-:Y:S01]  /*01c0*/  UIMAD.WIDE UR10, UR20, 0x10, UR26 ;  /* 0x00000010140a78a5 */ /* 0x000fe2000f8e021a */
[----:B------:R-:W-:Y:S01]  /*01d0*/  IMAD.WIDE.U32 R2, R13, 0x4, R2 ;  /* 0x000000040d027825 */ /* 0x000fe200078e0002 */
[----:B------:R-:W-:Y:S02]  /*01e0*/  UIMAD.WIDE UR12, UR20, 0x14, UR26 ;  /* 0x00000014140c78a5 */ /* 0x000fe4000f8e021a */
[----:B------:R-:W-:Y:S01]  /*01f0*/  UIMAD.WIDE UR14, UR20, 0x18, UR26 ;  /* 0x00000018140e78a5 */ /* 0x000fe2000f8e021a */
[----:B------:R-:W-:Y:S01]  /*0200*/  IADD3 R2, P0, PT, R2, 0x10, RZ ;  /* 0x0000001002027810 */ /* 0x000fe20007f1e0ff */
[----:B------:R-:W-:-:S03]  /*0210*/  UIMAD.WIDE UR16, UR20, 0x1c, UR26 ;  /* 0x0000001c141078a5 */ /* 0x000fc6000f8e021a */
[----:B------:R-:W-:-:S09]  /*0220*/  IADD3.X R3, PT, PT, RZ, R3, RZ, P0, !PT ;  /* 0x00000003ff037210 */ /* 0x000fd200007fe4ff */
.L_x_1:
[----:B------:R-:W-:Y:S01]  /*0230*/  UIMAD.WIDE UR22, UR20, 0x4, UR26 ;  /* 0x00000004141678a5 */ /* 0x000fe2000f8e021a */
[----:B------:R-:W-:Y:S02]  /*0240*/  IMAD.MOV.U32 R23, RZ, RZ, 0x4 ;  /* 0x00000004ff177424 */ /* 0x000fe400078e00ff */
[----:B------:R-:W-:Y:S01]  /*0250*/  HFMA2 R11, -RZ, RZ, 0, 2.384185791015625e-07 ;  /* 0x00000004ff0b7431 */ /* 0x000fe200000001ff */
[----:B------:R-:W-:Y:S01]  /*0260*/  MOV R25, 0x4 ;  /* 0x0000000400197802 */ /* 0x000fe20000000f00 */
[----:B0-----:R-:W2:Y:S01]  /*0270*/  LDG.E R21, desc[UR18][R2.64+-0x10] ;  /* 0xfffff01202157981 */ /* 0x001ea2000c1e1900 */
[C---:B------:R-:W-:Y:S01]  /*0280*/  IMAD.WIDE R22, R14.reuse, R23, UR26 ;  /* 0x0000001a0e167e25 */ /* 0x040fe2000f8e0217 */
[----:B------:R-:W-:Y:S02]  /*0290*/  MOV R8, UR22 ;  /* 0x0000001600087c02 */ /* 0x000fe40008000f00 */
[----:B------:R-:W-:Y:S01]  /*02a0*/  MOV R9, UR23 ;  /* 0x0000001700097c02 */ /* 0x000fe20008000f00 */
[----:B------:R-:W3:Y:S02]  /*02b0*/  LDG.E R19, desc[UR18][R2.64+-0xc] ;  /* 0xfffff41202137981 */ /* 0x000ee4000c1e1900 */
[----:B------:R-:W-:-:S02]  /*02c0*/  IMAD.WIDE R8, R14, 0x4, R8 ;  /* 0x000000040e087825 */ /* 0x000fc400078e0208 */
[----:B------:R-:W2:Y:S01]  /*02d0*/  LDG.E R22, desc[UR18][R22.64] ;  /* 0x0000001216167981 */ /* 0x000ea2000c1e1900 */
[----:B------:R-:W-:Y:S01]  /*02e0*/  MOV R5, 0x4 ;  /* 0x0000000400057802 */ /* 0x000fe20000000f00 */
[C---:B------:R-:W-:Y:S02]  /*02f0*/  IMAD.WIDE R24, R14.reuse, R25, UR6 ;  /* 0x000000060e187e25 */ /* 0x040fe4000f8e0219 */
[----:B------:R0:W3:Y:S02]  /*0300*/  LDG.E R20, desc[UR18][R8.64] ;  /* 0x0000001208147981 */ /* 0x0000e4000c1e1900 */
[----:B------:R-:W-:Y:S02]  /*0310*/  IMAD.WIDE R10, R14, R11, UR8 ;  /* 0x000000080e0a7e25 */ /* 0x000fe4000f8e020b */
[----:B------:R-:W4:Y:S04]  /*0320*/  LDG.E R18, desc[UR18][R24.64] ;  /* 0x0000001218127981 */ /* 0x000f28000c1e1900 */
[----:B------:R-:W4:Y:S01]  /*0330*/  LDG.E R17, desc[UR18][R2.64+-0x8] ;  /* 0xfffff81202117981 */ /* 0x000f22000c1e1900 */
[----:B0-----:R-:W-:-:S02]  /*0340*/  HFMA2 R9, -RZ, RZ, 0, 2.384185791015625e-07 ;  /* 0x00000004ff097431 */ /* 0x001fc400000001ff */
[----:B------:R-:W-:Y:S01]  /*0350*/  IMAD.MOV.U32 R7, RZ, RZ, 0x4 ;  /* 0x00000004ff077424 */ /* 0x000fe200078e00ff */
[----:B------:R0:W5:Y:S01]  /*0360*/  LDG.E R16, desc[UR18][R10.64] ;  /* 0x000000120a107981 */ /* 0x000162000c1e1900 */
[----:B------:R-:W-:-:S03]  /*0370*/  IMAD.WIDE R4, R14, R5, UR10 ;  /* 0x0000000a0e047e25 */ /* 0x000fc6000f8e0205 */
[----:B------:R-:W5:Y:S01]  /*0380*/  LDG.E R15, desc[UR18][R2.64+-0x4] ;  /* 0xfffffc12020f7981 */ /* 0x000f62000c1e1900 */
[C---:B------:R-:W-:Y:S01]  /*0390*/  IMAD.WIDE R6, R14.reuse, R7, UR12 ;  /* 0x0000000c0e067e25 */ /* 0x040fe2000f8e0207 */
[----:B------:R-:W-:Y:S02]  /*03a0*/  MOV R27, 0x4 ;  /* 0x00000004001b7802 */ /* 0x000fe40000000f00 */
[----:B------:R1:W5:Y:S01]  /*03b0*/  LDG.E R4, desc[UR18][R4.64] ;  /* 0x0000001204047981 */ /* 0x000362000c1e1900 */
[----:B------:R-:W-:-:S03]  /*03c0*/  IMAD.WIDE R8, R14, R9, UR14 ;  /* 0x0000000e0e087e25 */ /* 0x000fc6000f8e0209 */
[----:B------:R-:W5:Y:S01]  /*03d0*/  LDG.E R23, desc[UR18][R2.64] ;  /* 0x0000001202177981 */ /* 0x000f62000c1e1900 */
[----:B0-----:R-:W-:-:S03]  /*03e0*/  IMAD.WIDE R10, R14, R27, UR16 ;  /* 0x000000100e0a7e25 */ /* 0x001fc6000f8e021b */
[----:B------:R-:W5:Y:S04]  /*03f0*/  LDG.E R7, desc[UR18][R6.64] ;  /* 0x0000001206077981 */ /* 0x000f68000c1e1900 */
[----:B------:R-:W5:Y:S04]  /*0400*/  LDG.E R24, desc[UR18][R2.64+0x4] ;  /* 0x0000041202187981 */ /* 0x000f68000c1e1900 */
[----:B------:R-:W5:Y:S04]  /*0410*/  LDG.E R8, desc[UR18][R8.64] ;  /* 0x0000001208087981 */ /* 0x000f68000c1e1900 */
[----:B------:R-:W5:Y:S04]  /*0420*/  LDG.E R25, desc[UR18][R2.64+0x8] ;  /* 0x0000081202197981 */ /* 0x000f68000c1e1900 */
[----:B------:R-:W5:Y:S04]  /*0430*/  LDG.E R10, desc[UR18][R10.64] ;  /* 0x000000120a0a7981 */ /* 0x000f68000c1e1900 */
[----:B------:R0:W5:Y:S01]  /*0440*/  LDG.E R27, desc[UR18][R2.64+0xc] ;  /* 0x00000c12021b7981 */ /* 0x000162000c1e1900 */
[----:B------:R-:W-:-:S04]  /*0450*/  UIADD3 UR5, UPT, UPT, UR5, 0x8, URZ ;  /* 0x0000000805057890 */ /* 0x000fc8000fffe0ff */
[----:B------:R-:W-:Y:S01]  /*0460*/  UISETP.NE.AND UP0, UPT, UR5, URZ, UPT ;  /* 0x000000ff0500728c */ /* 0x000fe2000bf05270 */
[----:B-1----:R-:W-:Y:S02]  /*0470*/  MOV R5, UR20 ;  /* 0x0000001400057c02 */ /* 0x002fe40008000f00 */
[----:B0-----:R-:W-:Y:S02]  /*0480*/  IADD3 R2, P0, PT, R2, 0x20, RZ ;  /* 0x0000002002027810 */ /* 0x001fe40007f1e0ff */
[----:B------:R-:W-:Y:S02]  /*0490*/  LEA R14, R5, R14, 0x3 ;  /* 0x0000000e050e7211 */ /* 0x000fe400078e18ff */
[----:B------:R-:W-:Y:S01]  /*04a0*/  IADD3.X R3, PT, PT, RZ, R3, RZ, P0, !PT ;  /* 0x00000003ff037210 */ /* 0x000fe200007fe4ff */
[----:B--2---:R-:W-:-:S04]  /*04b0*/  FFMA R22, R21, R22, R12 ;  /* 0x0000001615167223 */ /* 0x004fc8000000000c */
[----:B---3--:R-:W-:-:S04]  /*04c0*/  FFMA R20, R19, R20, R22 ;  /* 0x0000001413147223 */ /* 0x008fc80000000016 */
[----:B----4-:R-:W-:-:S04]  /*04d0*/  FFMA R18, R17, R18, R20 ;  /* 0x0000001211127223 */ /* 0x010fc80000000014 */
[----:B-----5:R-:W-:-:S04]  /*04e0*/  FFMA R16, R15, R16, R18 ;  /* 0x000000100f107223 */ /* 0x020fc80000000012 */
[----:B------:R-:W-:-:S04]  /*04f0*/  FFMA R23, R23, R4, R16 ;  /* 0x0000000417177223 */ /* 0x000fc80000000010 */
[----:B------:R-:W-:-:S04]  /*0500*/  FFMA R24, R24, R7, R23 ;  /* 0x0000000718187223 */ /* 0x000fc80000000017 */
[----:B------:R-:W-:-:S04]  /*0510*/  FFMA R8, R25, R8, R24 ;  /* 0x0000000819087223 */ /* 0x000fc80000000018 */
[----:B------:R-:W-:Y:S01]  /*0520*/  FFMA R12, R27, R10, R8 ;  /* 0x0000000a1b0c7223 */ /* 0x000fe20000000008 */
[----:B------:R-:W-:Y:S06]  /*0530*/  BRA.U UP0, `(.L_x_1) ;  /* 0xfffffffd003c7547 */ /* 0x000fec000b83ffff */
.L_x_0:
[----:B------:R-:W-:-:S04]  /*0540*/  ULOP3.LUT UR6, UR20, 0x7, URZ, 0xc0, !UPT ;  /* 0x0000000714067892 */ /* 0x000fc8000f8ec0ff */
[----:B------:R-:W-:-:S09]  /*0550*/  UISETP.NE.AND UP0, UPT, UR6, URZ, UPT ;  /* 0x000000ff0600728c */ /* 0x000fd2000bf05270 */
[----:B------:R-:W-:Y:S05]  /*0560*/  BRA.U !UP0, `(.L_x_2) ;  /* 0x0000000508387547 */ /* 0x000fea000b800000 */
[----:B------:R-:W-:Y:S02]  /*0570*/  UISETP.GE.U32.AND UP0, UPT, UR6, 0x4, UPT ;  /* 0x000000040600788c */ /* 0x000fe4000bf06070 */
[----:B------:R-:W-:-:S04]  /*0580*/  ULOP3.LUT UR5, UR20, 0x3, URZ, 0xc0, !UPT ;  /* 0x0000000314057892 */ /* 0x000fc8000f8ec0ff */
[----:B------:R-:W-:-:S03]  /*0590*/  UISETP.NE.AND UP1, UPT, UR5, URZ, UPT ;  /* 0x000000ff0500728c */ /* 0x000fc6000bf25270 */
[----:B------:R-:W-:Y:S08]  /*05a0*/  BRA.U !UP0, `(.L_x_3) ;  /* 0x00000001087c7547 */ /* 0x000ff0000b800000 */
[----:B------:R-:W1:Y:S01]  /*05b0*/  LDC.64 R6, c[0x0][0x388] ;  /* 0x0000e200ff067b82 */ /* 0x000e620000000a00 */
[----:B------:R-:W2:Y:S01]  /*05c0*/  LDCU.64 UR6, c[0x0][0x380] ;  /* 0x00007000ff0677ac */ /* 0x000ea20008000a00 */
[----:B------:R-:W-:Y:S01]  /*05d0*/  IMAD.U32 R9, RZ, RZ, UR4 ;  /* 0x00000004ff097e24 */ /* 0x000fe2000f8e00ff */
[C---:B------:R-:W-:Y:S02]  /*05e0*/  IADD3 R3, PT, PT, R13.reuse, UR4, RZ ;  /* 0x000000040d037c10 */ /* 0x040fe4000fffe0ff */
[----:B------:R-:W-:Y:S01]  /*05f0*/  IADD3 R10, P0, PT, R13, UR4, RZ ;  /* 0x000000040d0a7c10 */ /* 0x000fe2000ff1e0ff */
[----:B------:R-:W-:Y:S01]  /*0600*/  IMAD R9, R9, UR20, R0 ;  /* 0x0000001409097c24 */ /* 0x000fe2000f8e0200 */
[----:B------:R-:W-:Y:S01]  /*0610*/  MOV R11, UR20 ;  /* 0x00000014000b7c02 */ /* 0x000fe20008000f00 */
[----:B------:R-:W3:Y:S01]  /*0620*/  LDC.64 R4, c[0x0][0x380] ;  /* 0x0000e000ff047b82 */ /* 0x000ee20000000a00 */
[----:B------:R-:W-:Y:S01]  /*0630*/  MOV R15, UR20 ;  /* 0x00000014000f7c02 */ /* 0x000fe20008000f00 */
[----:B-1----:R-:W-:Y:S01]  /*0640*/  IMAD.WIDE R6, R9, 0x4, R6 ;  /* 0x0000000409067825 */ /* 0x002fe200078e0206 */
[----:B------:R-:W-:-:S05]  /*0650*/  MOV R9, UR20 ;  /* 0x0000001400097c02 */ /* 0x000fca0008000f00 */
[----:B------:R-:W-:Y:S02]  /*0660*/  IMAD.WIDE R8, R9, 0x4, R6 ;  /* 0x0000000409087825 */ /* 0x000fe400078e0206 */
[----:B0-----:R-:W4:Y:S02]  /*0670*/  LDG.E R6, desc[UR18][R6.64] ;  /* 0x0000001206067981 */ /* 0x001f24000c1e1900 */
[----:B---3--:R-:W-:Y:S01]  /*0680*/  IMAD.WIDE.U32 R4, R3, 0x4, R4 ;  /* 0x0000000403047825 */ /* 0x008fe200078e0004 */
[----:B------:R-:W-:Y:S01]  /*0690*/  IADD3.X R3, PT, PT, RZ, RZ, RZ, P0, !PT ;  /* 0x000000ffff037210 */ /* 0x000fe200007fe4ff */
[----:B------:R-:W3:Y:S01]  /*06a0*/  LDG.E R17, desc[UR18][R8.64] ;  /* 0x0000001208117981 */ /* 0x000ee2000c1e1900 */
[----:B--2---:R-:W-:-:S03]  /*06b0*/  LEA R2, P0, R10, UR6, 0x2 ;  /* 0x000000060a027c11 */ /* 0x004fc6000f8010ff */
[----:B------:R-:W4:Y:S01]  /*06c0*/  LDG.E R5, desc[UR18][R4.64] ;  /* 0x0000001204057981 */ /* 0x000f22000c1e1900 */
[----:B------:R-:W-:Y:S01]  /*06d0*/  LEA.HI.X R3, R10, UR7, R3, 0x2, P0 ;  /* 0x000000070a037c11 */ /* 0x000fe200080f1403 */
[----:B------:R-:W-:-:S04]  /*06e0*/  IMAD.WIDE R10, R11, 0x4, R8 ;  /* 0x000000040b0a7825 */ /* 0x000fc800078e0208 */
[----:B------:R-:W3:Y:S01]  /*06f0*/  LDG.E R16, desc[UR18][R2.64+0x4] ;  /* 0x0000041202107981 */ /* 0x000ee2000c1e1900 */
[----:B------:R-:W-:-:S03]  /*0700*/  IMAD.WIDE R14, R15, 0x4, R10 ;  /* 0x000000040f0e7825 */ /* 0x000fc600078e020a */
[----:B------:R-:W2:Y:S04]  /*0710*/  LDG.E R19, desc[UR18][R10.64] ;  /* 0x000000120a137981 */ /* 0x000ea8000c1e1900 */
[----:B------:R-:W2:Y:S04]  /*0720*/  LDG.E R18, desc[UR18][R2.64+0x8] ;  /* 0x0000081202127981 */ /* 0x000ea8000c1e1900 */
[----:B------:R-:W5:Y:S04]  /*0730*/  LDG.E R20, desc[UR18][R2.64+0xc] ;  /* 0x00000c1202147981 */ /* 0x000f68000c1e1900 */
[----:B------:R-:W5:Y:S01]  /*0740*/  LDG.E R14, desc[UR18][R14.64] ;  /* 0x000000120e0e7981 */ /* 0x000f62000c1e1900 */
[----:B------:R-:W-:Y:S01]  /*0750*/  UIADD3 UR4, UPT, UPT, UR4, 0x4, URZ ;  /* 0x0000000404047890 */ /* 0x000fe2000fffe0ff */
[----:B----4-:R-:W-:-:S04]  /*0760*/  FFMA R5, R5, R6, R12 ;  /* 0x0000000605057223 */ /* 0x010fc8000000000c */
[----:B---3--:R-:W-:-:S04]  /*0770*/  FFMA R5, R16, R17, R5 ;  /* 0x0000001110057223 */ /* 0x008fc80000000005 */
[----:B--2---:R-:W-:-:S04]  /*0780*/  FFMA R5, R18, R19, R5 ;  /* 0x0000001312057223 */ /* 0x004fc80000000005 */
[----:B-----5:R-:W-:-:S07]  /*0790*/  FFMA R12, R20, R14, R5 ;  /* 0x0000000e140c7223 */ /* 0x020fce0000000005 */
.L_x_3:
[----:B------:R-:W-:Y:S05]  /*07a0*/  BRA.U !UP1, `(.L_x_2) ;  /* 0x0000000109a87547 */ /* 0x000fea000b800000 */
[----:B------:R-:W-:Y:S01]  /*07b0*/  UISETP.NE.AND UP0, UPT, UR5, 0x1, UPT ;  /* 0x000000010500788c */ /* 0x000fe2000bf05270 */
[----:B------:R-:W-:Y:S01]  /*07c0*/  MOV R7, UR4 ;  /* 0x0000000400077c02 */ /* 0x000fe20008000f00 */
[----:B------:R-:W-:Y:S02]  /*07d0*/  ULOP3.LUT UR5, UR20, 0x1, URZ, 0xc0, !UPT ;  /* 0x0000000114057892 */ /* 0x000fe4000f8ec0ff */
[----:B------:R-:W-:Y:S02]  /*07e0*/  MOV R15, UR20 ;  /* 0x00000014000f7c02 */ /* 0x000fe40008000f00 */
[----:B------:R-:W-:Y:S01]  /*07f0*/  UISETP.NE.U32.AND UP1, UPT, UR5, 0x1, UPT ;  /* 0x000000010500788c */ /* 0x000fe2000bf25070 */
[----:B------:R-:W-:-:S04]  /*0800*/  PLOP3.LUT P1, PT, PT, PT, UP0, 0x80, 0x8 ;  /* 0x000000000008781c */ /* 0x000fc80003f2f008 */
[----:B------:R-:W1:Y:S01]  /*0810*/  @UP0 LDCU.128 UR8, c[0x0][0x380] ;  /* 0x00007000ff0807ac */ /* 0x000e620008000c00 */
[----:B------:R-:W-:Y:S01]  /*0820*/  PLOP3.LUT P0, PT, PT, PT, UP1, 0x80, 0x8 ;  /* 0x000000000008781c */ /* 0x000fe20003f0f018 */
[----:B------:R-:W2:Y:S04]  /*0830*/  @UP0 LDCU.64 UR6, c[0x0][0x380] ;  /* 0x00007000ff0607ac */ /* 0x000ea80008000a00 */
[----:B------:R-:W3:Y:S03]  /*0840*/  @!UP1 LDCU.128 UR12, c[0x0][0x380] ;  /* 0x00007000ff0c97ac */ /* 0x000ee60008000c00 */
[C---:B------:R-:W-:Y:S02]  /*0850*/  @P1 IADD3 R3, PT, PT, R13.reuse, UR4, RZ ;  /* 0x000000040d031c10 */ /* 0x040fe4000fffe0ff */
[----:B------:R-:W-:Y:S01]  /*0860*/  @P1 IADD3 R6, P2, PT, R13, UR4, RZ ;  /* 0x000000040d061c10 */ /* 0x000fe2000ff5e0ff */
[----:B------:R-:W-:Y:S01]  /*0870*/  @UP0 UIADD3 UR4, UPT, UPT, UR4, 0x2, URZ ;  /* 0x0000000204040890 */ /* 0x000fe2000fffe0ff */
[----:B-1----:R-:W-:Y:S01]  /*0880*/  MOV R11, UR9 ;  /* 0x00000009000b7c02 */ /* 0x002fe20008000f00 */
[----:B------:R-:W-:Y:S01]  /*0890*/  IMAD.U32 R10, RZ, RZ, UR8 ;  /* 0x00000008ff0a7e24 */ /* 0x000fe2000f8e00ff */
[----:B------:R-:W-:-:S02]  /*08a0*/  MOV R4, UR10 ;  /* 0x0000000a00047c02 */ /* 0x000fc40008000f00 */
[----:B------:R-:W-:Y:S01]  /*08b0*/  MOV R5, UR11 ;  /* 0x0000000b00057c02 */ /* 0x000fe20008000f00 */
[----:B------:R-:W-:-:S04]  /*08c0*/  @P1 IMAD.WIDE.U32 R10, R3, 0x4, R10 ;  /* 0x00000004030a1825 */ /* 0x000fc800078e000a */
[----:B------:R-:W-:Y:S01]  /*08d0*/  @P1 IMAD R3, R7, UR20, R0 ;  /* 0x0000001407031c24 */ /* 0x000fe2000f8e0200 */
[----:B------:R-:W-:Y:S01]  /*08e0*/  @P1 IADD3.X R7, PT, PT, RZ, RZ, RZ, P2, !PT ;  /* 0x000000ffff071210 */ /* 0x000fe200017fe4ff */
[----:B------:R-:W-:Y:S01]  /*08f0*/  IMAD.U32 R19, RZ, RZ, UR4 ;  /* 0x00000004ff137e24 */ /* 0x000fe2000f8e00ff */
[C---:B--2---:R-:W-:Y:S01]  /*0900*/  @P1 LEA R2, P2, R6.reuse, UR6, 0x2 ;  /* 0x0000000606021c11 */ /* 0x044fe2000f8410ff */
[----:B------:R-:W-:Y:S01]  /*0910*/  @P1 IMAD.WIDE R4, R3, 0x4, R4 ;  /* 0x0000000403041825 */ /* 0x000fe200078e0204 */
[----:B------:R-:W-:Y:S01]  /*0920*/  @!P0 IADD3 R17, PT, PT, R13, UR4, RZ ;  /* 0x000000040d118c10 */ /* 0x000fe2000fffe0ff */
[----:B0-----:R-:W2:Y:S01]  /*0930*/  @P1 LDG.E R11, desc[UR18][R10.64] ;  /* 0x000000120a0b1981 */ /* 0x001ea2000c1e1900 */
[----:B------:R-:W-:Y:S01]  /*0940*/  @P1 LEA.HI.X R3, R6, UR7, R7, 0x2, P2 ;  /* 0x0000000706031c11 */ /* 0x000fe200090f1407 */
[----:B------:R-:W-:Y:S01]  /*0950*/  @!P0 IMAD R19, R19, UR20, R0 ;  /* 0x0000001413138c24 */ /* 0x000fe2000f8e0200 */
[----:B---3--:R-:W-:Y:S01]  /*0960*/  MOV R6, UR12 ;  /* 0x0000000c00067c02 */ /* 0x008fe20008000f00 */
[----:B------:R-:W-:Y:S01]  /*0970*/  @P1 IMAD.WIDE R14, R15, 0x4, R4 ;  /* 0x000000040f0e1825 */ /* 0x000fe200078e0204 */
[----:B------:R-:W-:Y:S01]  /*0980*/  MOV R7, UR13 ;  /* 0x0000000d00077c02 */ /* 0x000fe20008000f00 */
[----:B------:R-:W2:Y:S01]  /*0990*/  @P1 LDG.E R4, desc[UR18][R4.64] ;  /* 0x0000001204041981 */ /* 0x000ea2000c1e1900 */
[----:B------:R-:W-:-:S02]  /*09a0*/  MOV R8, UR14 ;  /* 0x0000000e00087c02 */ /* 0x000fc40008000f00 */
[----:B------:R-:W-:Y:S01]  /*09b0*/  MOV R9, UR15 ;  /* 0x0000000f00097c02 */ /* 0x000fe20008000f00 */
[----:B------:R-:W-:Y:S01]  /*09c0*/  @!P0 IMAD.WIDE.U32 R6, R17, 0x4, R6 ;  /* 0x0000000411068825 */ /* 0x000fe200078e0006 */
[----:B------:R-:W3:Y:S03]  /*09d0*/  @P1 LDG.E R14, desc[UR18][R14.64] ;  /* 0x000000120e0e1981 */ /* 0x000ee6000c1e1900 */
[----:B------:R-:W-:Y:S01]  /*09e0*/  @!P0 IMAD.WIDE R8, R19, 0x4, R8 ;  /* 0x0000000413088825 */ /* 0x000fe200078e0208 */
[----:B------:R-:W3:Y:S04]  /*09f0*/  @P1 LDG.E R2, desc[UR18][R2.64+0x4] ;  /* 0x0000041202021981 */ /* 0x000ee8000c1e1900 */
[----:B------:R-:W4:Y:S04]  /*0a00*/  @!P0 LDG.E R7, desc[UR18][R6.64] ;  /* 0x0000001206078981 */ /* 0x000f28000c1e1900 */
[----:B------:R-:W4:Y:S01]  /*0a10*/  @!P0 LDG.E R8, desc[UR18][R8.64] ;  /* 0x0000001208088981 */ /* 0x000f22000c1e1900 */
[----:B--2---:R-:W-:-:S04]  /*0a20*/  @P1 FFMA R11, R11, R4, R12 ;  /* 0x000000040b0b1223 */ /* 0x004fc8000000000c */
[----:B---3--:R-:W-:-:S04]  /*0a30*/  @P1 FFMA R12, R2, R14, R11 ;  /* 0x0000000e020c1223 */ /* 0x008fc8000000000b */
[----:B----4-:R-:W-:-:S07]  /*0a40*/  @!P0 FFMA R12, R7, R8, R12 ;  /* 0x00000008070c8223 */ /* 0x010fce000000000c */
.L_x_2:
[----:B------:R-:W1:Y:S01]  /*0a50*/  LDC.64 R2, c[0x0][0x390] ;  /* 0x0000e400ff027b82 */ /* 0x000e620000000a00 */
[----:B------:R-:W-:-:S05]  /*0a60*/  IADD3 R13, PT, PT, R0, R13, RZ ;  /* 0x0000000d000d7210 */ /* 0x000fca0007ffe0ff */
[----:B-1----:R-:W-:-:S05]  /*0a70*/  IMAD.WIDE R2, R13, 0x4, R2 ;  /* 0x000000040d027825 */ /* 0x002fca00078e0202 */
[----:B0-----:R-:W-:Y:S01]  /*0a80*/  STG.E desc[UR18][R2.64], R12 ;  /* 0x0000000c02007986 */ /* 0x001fe2000c101912 */
[----:B------:R-:W-:Y:S05]  /*0a90*/  EXIT ;  /* 0x000000000000794d */ /* 0x000fea0003800000 */
.L_x_4:
[----:B------:R-:W-:-:S00]  /*0aa0*/  BRA `(.L_x_4) ;  /* 0xfffffffc00fc7947 */ /* 0x000fc0000383ffff */
[----:B------:R-:W-:-:S00]  /*0ab0*/  NOP ;  /* 0x0000000000007918 */ /* 0x000fc00000000000 */
        /* <DEDUP_REMOVED lines=12> */
.L_x_5:


//--------------------- .nv.shared.reserved.0     --------------------------
	.section	.nv.shared.reserved.0,"aw",@nobits
	.weak		__nv_reservedSMEM_offset_0_alias
	.size		__nv_reservedSMEM_offset_0_alias, 0, 64
	.other		__nv_reservedSMEM_offset_0_alias,@"STO_CUDA_RESERVED_SHARED STV_DEFAULT"
__nv_reservedSMEM_offset_0_alias:
	.zero		0
	.zero		64


//--------------------- .nv.constant0._Z28naive_matrix_multiply_kernelPfS_S_i --------------------------
	.section	.nv.constant0._Z28naive_matrix_multiply_kernelPfS_S_i,"a",@progbits
	.sectionflags	@""
	.align	4
.nv.constant0._Z28naive_matrix_multiply_kernelPfS_S_i:
	.zero		924


//--------------------- SYMBOLS --------------------------

	.type		.nv.reservedSmem.offset0,@object
	.size		.nv.reservedSmem.offset0,0x4
